	.headerflags	@"EF_CUDA_TEXMODE_UNIFIED EF_CUDA_64BIT_ADDRESS EF_CUDA_ACCELERATORS EF_CUDA_SM90 EF_CUDA_VIRTUAL_SM(EF_CUDA_SM90)"
	.elftype	@"ET_EXEC"


//--------------------- .nv.info                  --------------------------
	.section	.nv.info,"",@"SHT_CUDA_INFO"
	.align	4


	//----- nvinfo : EIATTR_REGCOUNT
	.align		4
        /*0000*/ 	.byte	0x04, 0x2f
        /*0002*/ 	.short	(.L_1 - .L_0)
	.align		4
.L_0:
        /*0004*/ 	.word	index@(triton_poi_fused_cat_14)
        /*0008*/ 	.word	0x0000002c


	//----- nvinfo : EIATTR_MIN_STACK_SIZE
	.align		4
.L_1:
        /*000c*/ 	.byte	0x04, 0x12
        /*000e*/ 	.short	(.L_3 - .L_2)
	.align		4
.L_2:
        /*0010*/ 	.word	index@(triton_poi_fused_cat_14)
        /*0014*/ 	.word	0x00000000


	//----- nvinfo : EIATTR_FRAME_SIZE
	.align		4
.L_3:
        /*0018*/ 	.byte	0x04, 0x11
        /*001a*/ 	.short	(.L_5 - .L_4)
	.align		4
.L_4:
        /*001c*/ 	.word	index@(triton_poi_fused_cat_14)
        /*0020*/ 	.word	0x00000000


	//----- nvinfo : EIATTR_MIN_STACK_SIZE
	.align		4
.L_5:
        /*0024*/ 	.byte	0x04, 0x12
        /*0026*/ 	.short	(.L_7 - .L_6)
	.align		4
.L_6:
        /*0028*/ 	.word	index@(triton_poi_fused_cat_14)
        /*002c*/ 	.word	0x00000000
.L_7:


//--------------------- .nv.info.triton_poi_fused_cat_14 --------------------------
	.section	.nv.info.triton_poi_fused_cat_14,"",@"SHT_CUDA_INFO"
	.sectionflags	@""
	.align	4


	//----- nvinfo : EIATTR_CUDA_API_VERSION
	.align		4
        /*0000*/ 	.byte	0x04, 0x37
        /*0002*/ 	.short	(.L_9 - .L_8)
.L_8:
        /*0004*/ 	.word	0x0000007c


	//----- nvinfo : EIATTR_KPARAM_INFO
	.align		4
.L_9:
        /*0008*/ 	.byte	0x04, 0x17
        /*000a*/ 	.short	(.L_11 - .L_10)
.L_10:
        /*000c*/ 	.word	0x00000000
        /*0010*/ 	.short	0x0009
        /*0012*/ 	.short	0x0048
        /*0014*/ 	.byte	0x00, 0xf0, 0x11, 0x00


	//----- nvinfo : EIATTR_KPARAM_INFO
	.align		4
.L_11:
        /*0018*/ 	.byte	0x04, 0x17
        /*001a*/ 	.short	(.L_13 - .L_12)
.L_12:
        /*001c*/ 	.word	0x00000000
        /*0020*/ 	.short	0x0008
        /*0022*/ 	.short	0x0040
        /*0024*/ 	.byte	0x00, 0xf4, 0x21, 0x00


	//----- nvinfo : EIATTR_KPARAM_INFO
	.align		4
.L_13:
        /*0028*/ 	.byte	0x04, 0x17
        /*002a*/ 	.short	(.L_15 - .L_14)
.L_14:
        /*002c*/ 	.word	0x00000000
        /*0030*/ 	.short	0x0007
        /*0032*/ 	.short	0x0038
        /*0034*/ 	.byte	0x00, 0xf4, 0x21, 0x00


	//----- nvinfo : EIATTR_KPARAM_INFO
	.align		4
.L_15:
        /*0038*/ 	.byte	0x04, 0x17
        /*003a*/ 	.short	(.L_17 - .L_16)
.L_16:
        /*003c*/ 	.word	0x00000000
        /*0040*/ 	.short	0x0006
        /*0042*/ 	.short	0x0030
        /*0044*/ 	.byte	0x00, 0xf4, 0x21, 0x00


	//----- nvinfo : EIATTR_KPARAM_INFO
	.align		4
.L_17:
        /*0048*/ 	.byte	0x04, 0x17
        /*004a*/ 	.short	(.L_19 - .L_18)
.L_18:
        /*004c*/ 	.word	0x00000000
        /*0050*/ 	.short	0x0005
        /*0052*/ 	.short	0x0028
        /*0054*/ 	.byte	0x00, 0xf4, 0x21, 0x00


	//----- nvinfo : EIATTR_KPARAM_INFO
	.align		4
.L_19:
        /*0058*/ 	.byte	0x04, 0x17
        /*005a*/ 	.short	(.L_21 - .L_20)
.L_20:
        /*005c*/ 	.word	0x00000000
        /*0060*/ 	.short	0x0004
        /*0062*/ 	.short	0x0020
        /*0064*/ 	.byte	0x00, 0xf4, 0x21, 0x00


	//----- nvinfo : EIATTR_KPARAM_INFO
	.align		4
.L_21:
        /*0068*/ 	.byte	0x04, 0x17
        /*006a*/ 	.short	(.L_23 - .L_22)
.L_22:
        /*006c*/ 	.word	0x00000000
        /*0070*/ 	.short	0x0003
        /*0072*/ 	.short	0x0018
        /*0074*/ 	.byte	0x00, 0xf4, 0x21, 0x00


	//----- nvinfo : EIATTR_KPARAM_INFO
	.align		4
.L_23:
        /*0078*/ 	.byte	0x04, 0x17
        /*007a*/ 	.short	(.L_25 - .L_24)
.L_24:
        /*007c*/ 	.word	0x00000000
        /*0080*/ 	.short	0x0002
        /*0082*/ 	.short	0x0010
        /*0084*/ 	.byte	0x00, 0xf4, 0x21, 0x00


	//----- nvinfo : EIATTR_KPARAM_INFO
	.align		4
.L_25:
        /*0088*/ 	.byte	0x04, 0x17
        /*008a*/ 	.short	(.L_27 - .L_26)
.L_26:
        /*008c*/ 	.word	0x00000000
        /*0090*/ 	.short	0x0001
        /*0092*/ 	.short	0x0008
        /*0094*/ 	.byte	0x00, 0xf4, 0x21, 0x00


	//----- nvinfo : EIATTR_KPARAM_INFO
	.align		4
.L_27:
        /*0098*/ 	.byte	0x04, 0x17
        /*009a*/ 	.short	(.L_29 - .L_28)
.L_28:
        /*009c*/ 	.word	0x00000000
        /*00a0*/ 	.short	0x0000
        /*00a2*/ 	.short	0x0000
        /*00a4*/ 	.byte	0x00, 0xf4, 0x21, 0x00


	//----- nvinfo : EIATTR_SPARSE_MMA_MASK
	.align		4
.L_29:
        /*00a8*/ 	.byte	0x03, 0x50
        /*00aa*/ 	.short	0x0000


	//----- nvinfo : EIATTR_MAXREG_COUNT
	.align		4
        /*00ac*/ 	.byte	0x03, 0x1b
        /*00ae*/ 	.short	0x00ff


	//----- nvinfo : EIATTR_EXIT_INSTR_OFFSETS
	.align		4
        /*00b0*/ 	.byte	0x04, 0x1c
        /*00b2*/ 	.short	(.L_31 - .L_30)


	//   ....[0]....
.L_30:
        /*00b4*/ 	.word	0x00001c60


	//----- nvinfo : EIATTR_REQNTID
	.align		4
.L_31:
        /*00b8*/ 	.byte	0x04, 0x10
        /*00ba*/ 	.short	(.L_33 - .L_32)
.L_32:
        /*00bc*/ 	.word	0x00000080
        /*00c0*/ 	.word	0x00000001
        /*00c4*/ 	.word	0x00000001


	//----- nvinfo : EIATTR_CBANK_PARAM_SIZE
	.align		4
.L_33:
        /*00c8*/ 	.byte	0x03, 0x19
        /*00ca*/ 	.short	0x004c


	//----- nvinfo : EIATTR_PARAM_CBANK
	.align		4
        /*00cc*/ 	.byte	0x04, 0x0a
        /*00ce*/ 	.short	(.L_35 - .L_34)
	.align		4
.L_34:
        /*00d0*/ 	.word	index@(.nv.constant0.triton_poi_fused_cat_14)
        /*00d4*/ 	.short	0x0210
        /*00d6*/ 	.short	0x004c


	//----- nvinfo : EIATTR_SW_WAR
	.align		4
.L_35:
        /*00d8*/ 	.byte	0x04, 0x36
        /*00da*/ 	.short	(.L_37 - .L_36)
.L_36:
        /*00dc*/ 	.word	0x00000008
.L_37:


//--------------------- .nv.callgraph             --------------------------
	.section	.nv.callgraph,"",@"SHT_CUDA_CALLGRAPH"
	.align	4
	.sectionentsize	8
	.align		4
        /*0000*/ 	.word	0x00000000
	.align		4
        /*0004*/ 	.word	0xffffffff
	.align		4
        /*0008*/ 	.word	0x00000000
	.align		4
        /*000c*/ 	.word	0xfffffffe
	.align		4
        /*0010*/ 	.word	0x00000000
	.align		4
        /*0014*/ 	.word	0xfffffffd
	.align		4
        /*0018*/ 	.word	0x00000000
	.align		4
        /*001c*/ 	.word	0xfffffffc


//--------------------- .text.triton_poi_fused_cat_14 --------------------------
	.section	.text.triton_poi_fused_cat_14,"ax",@progbits
	.align	128
        .global         triton_poi_fused_cat_14
        .type           triton_poi_fused_cat_14,@function
        .size           triton_poi_fused_cat_14,(.L_x_1 - triton_poi_fused_cat_14)
        .other          triton_poi_fused_cat_14,@"STO_CUDA_ENTRY STV_DEFAULT"
triton_poi_fused_cat_14:
.text.triton_poi_fused_cat_14:
[----:B------:R-:W-:Y:S01]  /*0000*/  LDC R1, c[0x0][0x28] ;  /* 0x00000a00ff017b82 */ /* 0x000fe20000000800 */
[----:B------:R-:W1:Y:S07]  /*0010*/  S2R R0, SR_TID.X ;  /* 0x0000000000007919 */ /* 0x000e6e0000002100 */
[----:B------:R-:W2:Y:S01]  /*0020*/  LDC.64 R8, c[0x0][0x220] ;  /* 0x00008800ff087b82 */ /* 0x000ea20000000a00 */
[----:B------:R-:W-:Y:S01]  /*0030*/  ULDC.64 UR4, c[0x0][0x208] ;  /* 0x0000820000047ab9 */ /* 0x000fe20000000a00 */
[----:B------:R-:W3:Y:S06]  /*0040*/  S2R R3, SR_CTAID.X ;  /* 0x0000000000037919 */ /* 0x000eec0000002500 */
[----:B------:R-:W4:Y:S01]  /*0050*/  LDC.64 R34, c[0x0][0x228] ;  /* 0x00008a00ff227b82 */ /* 0x000f220000000a00 */
[----:B------:R-:W-:-:S02]  /*0060*/  CS2R R16, SRZ ;  /* 0x0000000000107805 */ /* 0x000fc4000001ff00 */
[----:B------:R-:W-:Y:S02]  /*0070*/  CS2R R18, SRZ ;  /* 0x0000000000127805 */ /* 0x000fe4000001ff00 */
[----:B------:R-:W-:Y:S01]  /*0080*/  CS2R R30, SRZ ;  /* 0x00000000001e7805 */ /* 0x000fe2000001ff00 */
[----:B------:R-:W-:Y:S01]  /*0090*/  ULDC.64 UR6, c[0x0][0x230] ;  /* 0x00008c0000067ab9 */ /* 0x000fe20000000a00 */
[----:B-1----:R-:W-:Y:S01]  /*00a0*/  IMAD.SHL.U32 R0, R0, 0x4, RZ ;  /* 0x0000000400007824 */ /* 0x002fe200078e00ff */
[----:B---3--:R-:W-:-:S04]  /*00b0*/  SHF.R.S32.HI R29, RZ, 0x15, R3 ;  /* 0x00000015ff1d7819 */ /* 0x008fc80000011403 */
[----:B------:R-:W-:Y:S02]  /*00c0*/  LOP3.LUT R0, R0, 0x1fc, RZ, 0xc0, !PT ;  /* 0x000001fc00007812 */ /* 0x000fe400078ec0ff */
[----:B------:R-:W-:-:S03]  /*00d0*/  SGXT R29, R29, 0x1 ;  /* 0x000000011d1d781a */ /* 0x000fc60000000200 */
[----:B------:R-:W-:-:S05]  /*00e0*/  IMAD R0, R3, 0x400, R0 ;  /* 0x0000040003007824 */ /* 0x000fca00078e0200 */
[-C--:B------:R-:W-:Y:S02]  /*00f0*/  LEA.HI R24, R29, R0.reuse, RZ, 0x6 ;  /* 0x000000001d187211 */ /* 0x080fe400078f30ff */
[----:B------:R-:W-:Y:S02]  /*0100*/  SHF.R.S32.HI R25, RZ, 0x1f, R0 ;  /* 0x0000001fff197819 */ /* 0x000fe40000011400 */
[--C-:B------:R-:W-:Y:S02]  /*0110*/  SHF.R.S32.HI R21, RZ, 0x6, R24.reuse ;  /* 0x00000006ff157819 */ /* 0x100fe40000011418 */
[----:B------:R-:W-:Y:S02]  /*0120*/  SHF.R.S32.HI R2, RZ, 0x1f, R24 ;  /* 0x0000001fff027819 */ /* 0x000fe40000011418 */
[----:B------:R-:W-:Y:S02]  /*0130*/  LEA.HI R4, R25, R0, RZ, 0x3 ;  /* 0x0000000019047211 */ /* 0x000fe400078f18ff */
[----:B------:R-:W-:-:S02]  /*0140*/  LEA.HI R2, R2, R21, RZ, 0xa ;  /* 0x0000001502027211 */ /* 0x000fc400078f50ff */
[----:B------:R-:W-:Y:S02]  /*0150*/  SHF.R.S32.HI R5, RZ, 0x3, R4 ;  /* 0x00000003ff057819 */ /* 0x000fe40000011404 */
[----:B------:R-:W-:Y:S02]  /*0160*/  LOP3.LUT R6, R2, 0xfffffc00, RZ, 0xc0, !PT ;  /* 0xfffffc0002067812 */ /* 0x000fe400078ec0ff */
[----:B------:R-:W-:Y:S01]  /*0170*/  LEA.HI R2, R5, R5, RZ, 0x3 ;  /* 0x0000000505027211 */ /* 0x000fe200078f18ff */
[----:B------:R-:W-:Y:S01]  /*0180*/  VIADD R26, R0, 0x200 ;  /* 0x00000200001a7836 */ /* 0x000fe20000000000 */
[----:B------:R-:W-:Y:S01]  /*0190*/  LOP3.LUT R23, R4, 0xfffffff8, RZ, 0xc0, !PT ;  /* 0xfffffff804177812 */ /* 0x000fe200078ec0ff */
[----:B------:R-:W-:Y:S01]  /*01a0*/  IMAD.IADD R21, R21, 0x1, -R6 ;  /* 0x0000000115157824 */ /* 0x000fe200078e0a06 */
[----:B------:R-:W-:Y:S02]  /*01b0*/  LOP3.LUT R2, R2, 0xfffffff8, RZ, 0xc0, !PT ;  /* 0xfffffff802027812 */ /* 0x000fe400078ec0ff */
[----:B------:R-:W-:-:S02]  /*01c0*/  CS2R R6, SRZ ;  /* 0x0000000000067805 */ /* 0x000fc4000001ff00 */
[----:B------:R-:W-:Y:S01]  /*01d0*/  ISETP.GT.AND P0, PT, R21, 0x1ff, PT ;  /* 0x000001ff1500780c */ /* 0x000fe20003f04270 */
[----:B------:R-:W-:Y:S01]  /*01e0*/  IMAD.IADD R3, R5, 0x1, -R2 ;  /* 0x0000000105037824 */ /* 0x000fe200078e0a02 */
[----:B------:R-:W-:-:S03]  /*01f0*/  LEA.HI R4, R29, R26, RZ, 0x6 ;  /* 0x0000001a1d047211 */ /* 0x000fc600078f30ff */
[----:B--2---:R-:W-:Y:S01]  /*0200*/  IMAD.WIDE R2, R3, 0x8, R8 ;  /* 0x0000000803027825 */ /* 0x004fe200078e0208 */
[--C-:B------:R-:W-:Y:S02]  /*0210*/  SHF.R.S32.HI R15, RZ, 0x6, R4.reuse ;  /* 0x00000006ff0f7819 */ /* 0x100fe40000011404 */
[----:B------:R-:W-:Y:S02]  /*0220*/  SHF.R.S32.HI R4, RZ, 0x1f, R4 ;  /* 0x0000001fff047819 */ /* 0x000fe40000011404 */
[----:B------:R-:W-:-:S03]  /*0230*/  LEA.HI R10, R29, R26, RZ, 0x3 ;  /* 0x0000001a1d0a7211 */ /* 0x000fc600078f18ff */
[----:B------:R1:W2:Y:S01]  /*0240*/  @P0 LDG.E.EL.64 R6, desc[UR4][R2.64] ;  /* 0x0000000402060981 */ /* 0x0002a2000c2e1b00 */
[----:B------:R-:W-:Y:S01]  /*0250*/  LEA.HI R4, R4, R15, RZ, 0xa ;  /* 0x0000000f04047211 */ /* 0x000fe200078f50ff */
[----:B------:R-:W-:Y:S01]  /*0260*/  IMAD.IADD R23, R0, 0x1, -R23 ;  /* 0x0000000100177824 */ /* 0x000fe200078e0a17 */
[----:B------:R-:W-:Y:S02]  /*0270*/  SHF.R.S32.HI R10, RZ, 0x3, R10 ;  /* 0x00000003ff0a7819 */ /* 0x000fe4000001140a */
[----:B------:R-:W-:Y:S01]  /*0280*/  LOP3.LUT R4, R4, 0xfffffc00, RZ, 0xc0, !PT ;  /* 0xfffffc0004047812 */ /* 0x000fe200078ec0ff */
[----:B----4-:R-:W-:Y:S01]  /*0290*/  IMAD.WIDE R12, R23, 0x8, R34 ;  /* 0x00000008170c7825 */ /* 0x010fe200078e0222 */
[----:B-1----:R-:W-:-:S03]  /*02a0*/  LEA.HI R2, R10, R10, RZ, 0x3 ;  /* 0x0000000a0a027211 */ /* 0x002fc600078f18ff */
[----:B------:R-:W-:Y:S01]  /*02b0*/  IMAD.IADD R15, R15, 0x1, -R4 ;  /* 0x000000010f0f7824 */ /* 0x000fe200078e0a04 */
[----:B------:R-:W3:Y:S01]  /*02c0*/  @P0 LDG.E.EL.128 R16, desc[UR4][R12.64] ;  /* 0x000000040c100981 */ /* 0x000ee2000c2e1d00 */
[----:B------:R-:W-:-:S03]  /*02d0*/  LOP3.LUT R3, R2, 0xfffffff8, RZ, 0xc0, !PT ;  /* 0xfffffff802037812 */ /* 0x000fc600078ec0ff */
[----:B------:R-:W-:Y:S02]  /*02e0*/  ISETP.GT.AND P1, PT, R15, 0x1ff, PT ;  /* 0x000001ff0f00780c */ /* 0x000fe40003f24270 */
[----:B------:R-:W-:-:S04]  /*02f0*/  IMAD.IADD R3, R10, 0x1, -R3 ;  /* 0x000000010a037824 */ /* 0x000fc800078e0a03 */
[----:B------:R-:W-:Y:S01]  /*0300*/  IMAD.WIDE R32, R3, 0x8, R8 ;  /* 0x0000000803207825 */ /* 0x000fe200078e0208 */
[----:B------:R-:W-:Y:S02]  /*0310*/  CS2R R8, SRZ ;  /* 0x0000000000087805 */ /* 0x000fe4000001ff00 */
[----:B------:R-:W-:-:S04]  /*0320*/  CS2R R10, SRZ ;  /* 0x00000000000a7805 */ /* 0x000fc8000001ff00 */
[----:B------:R-:W4:Y:S04]  /*0330*/  @P1 LDG.E.EL.64 R30, desc[UR4][R32.64] ;  /* 0x00000004201e1981 */ /* 0x000f28000c2e1b00 */
[----:B------:R1:W5:Y:S01]  /*0340*/  @P1 LDG.E.EL.128 R8, desc[UR4][R12.64] ;  /* 0x000000040c081981 */ /* 0x000362000c2e1d00 */
[----:B------:R-:W-:Y:S01]  /*0350*/  VIADD R27, R21, 0xfffffe00 ;  /* 0xfffffe00151b7836 */ /* 0x000fe20000000000 */
[----:B------:R-:W-:-:S04]  /*0360*/  LEA.HI R25, R25, R0, RZ, 0x10 ;  /* 0x0000000019197211 */ /* 0x000fc800078f80ff */
[----:B------:R-:W-:Y:S01]  /*0370*/  SHF.R.S32.HI R28, RZ, 0x10, R25 ;  /* 0x00000010ff1c7819 */ /* 0x000fe20000011419 */
[----:B-1----:R-:W-:Y:S01]  /*0380*/  IMAD.SHL.U32 R12, R27, 0x10, RZ ;  /* 0x000000101b0c7824 */ /* 0x002fe200078e00ff */
[----:B--2---:R-:W-:Y:S02]  /*0390*/  SEL R4, R7, RZ, P0 ;  /* 0x000000ff07047207 */ /* 0x004fe40000000000 */
[----:B------:R-:W-:Y:S02]  /*03a0*/  SEL R7, R6, RZ, P0 ;  /* 0x000000ff06077207 */ /* 0x000fe40000000000 */
[----:B------:R-:W-:-:S04]  /*03b0*/  SHF.R.U32.HI R2, RZ, 0x1d, R4 ;  /* 0x0000001dff027819 */ /* 0x000fc80000011604 */
[----:B------:R-:W-:-:S04]  /*03c0*/  LOP3.LUT R2, R2, 0x4, RZ, 0xc0, !PT ;  /* 0x0000000402027812 */ /* 0x000fc800078ec0ff */
[----:B------:R-:W-:Y:S02]  /*03d0*/  IADD3 R2, P2, R2, R7, RZ ;  /* 0x0000000702027210 */ /* 0x000fe40007f5e0ff */
[----:B---3--:R-:W-:Y:S02]  /*03e0*/  SEL R17, R17, RZ, P0 ;  /* 0x000000ff11117207 */ /* 0x008fe40000000000 */
[----:B------:R-:W-:Y:S01]  /*03f0*/  SEL R16, R16, RZ, P0 ;  /* 0x000000ff10107207 */ /* 0x000fe20000000000 */
[----:B------:R-:W-:Y:S01]  /*0400*/  IMAD.X R7, RZ, RZ, R4, P2 ;  /* 0x000000ffff077224 */ /* 0x000fe200010e0604 */
[----:B------:R-:W-:Y:S01]  /*0410*/  SHF.R.U32.HI R32, RZ, 0x1b, R17 ;  /* 0x0000001bff207819 */ /* 0x000fe20000011611 */
[----:B------:R-:W-:Y:S01]  /*0420*/  IMAD.SHL.U32 R13, R2, 0x10, RZ ;  /* 0x00000010020d7824 */ /* 0x000fe200078e00ff */
[----:B------:R-:W-:Y:S02]  /*0430*/  SEL R37, R19, RZ, P0 ;  /* 0x000000ff13257207 */ /* 0x000fe40000000000 */
[----:B------:R-:W-:-:S02]  /*0440*/  LEA R33, P2, R16, UR6, 0x2 ;  /* 0x0000000610217c11 */ /* 0x000fc4000f8410ff */
[----:B------:R-:W-:Y:S02]  /*0450*/  SHF.L.U64.HI R14, R2, 0x4, R7 ;  /* 0x00000004020e7819 */ /* 0x000fe40000010207 */
[----:B------:R-:W-:Y:S02]  /*0460*/  LOP3.LUT R32, R32, 0x10, RZ, 0xc0, !PT ;  /* 0x0000001020207812 */ /* 0x000fe400078ec0ff */
[----:B------:R-:W-:Y:S02]  /*0470*/  SEL R2, R18, RZ, P0 ;  /* 0x000000ff12027207 */ /* 0x000fe40000000000 */
[----:B------:R-:W-:Y:S02]  /*0480*/  SHF.R.U32.HI R18, RZ, 0x1b, R37 ;  /* 0x0000001bff127819 */ /* 0x000fe40000011625 */
[----:B------:R-:W-:Y:S01]  /*0490*/  LEA.HI.X R7, R16, UR7, R17, 0x2, P2 ;  /* 0x0000000710077c11 */ /* 0x000fe200090f1411 */
[----:B------:R-:W-:Y:S01]  /*04a0*/  IMAD.SHL.U32 R17, R28, 0x2000, RZ ;  /* 0x000020001c117824 */ /* 0x000fe200078e00ff */
[----:B------:R-:W-:-:S02]  /*04b0*/  IADD3 R32, P2, P3, R13, R33, R32 ;  /* 0x000000210d207210 */ /* 0x000fc40007b5e020 */
[----:B------:R-:W-:Y:S02]  /*04c0*/  LEA R19, P4, R2, UR6, 0x2 ;  /* 0x0000000602137c11 */ /* 0x000fe4000f8810ff */
[----:B------:R-:W-:Y:S02]  /*04d0*/  LOP3.LUT R18, R18, 0x10, RZ, 0xc0, !PT ;  /* 0x0000001012127812 */ /* 0x000fe400078ec0ff */
[----:B----4-:R-:W-:Y:S02]  /*04e0*/  SEL R6, R31, RZ, P1 ;  /* 0x000000ff1f067207 */ /* 0x010fe40000800000 */
[----:B------:R-:W-:Y:S02]  /*04f0*/  IADD3.X R33, R14, R7, RZ, P2, P3 ;  /* 0x000000070e217210 */ /* 0x000fe400017e64ff */
[----:B------:R-:W-:Y:S02]  /*0500*/  LEA.HI.X R7, R2, UR7, R37, 0x2, P4 ;  /* 0x0000000702077c11 */ /* 0x000fe4000a0f1425 */
[----:B------:R-:W-:Y:S01]  /*0510*/  IADD3 R18, P2, P3, R13, R19, R18 ;  /* 0x000000130d127210 */ /* 0x000fe20007b5e012 */
[----:B------:R-:W-:Y:S01]  /*0520*/  IMAD.WIDE R32, R12, 0x4, R32 ;  /* 0x000000040c207825 */ /* 0x000fe200078e0220 */
[----:B------:R-:W-:-:S02]  /*0530*/  SHF.R.U32.HI R4, RZ, 0x1d, R6 ;  /* 0x0000001dff047819 */ /* 0x000fc40000011606 */
[----:B-----5:R-:W-:Y:S02]  /*0540*/  SEL R8, R8, RZ, P1 ;  /* 0x000000ff08087207 */ /* 0x020fe40000800000 */
[----:B------:R-:W-:Y:S02]  /*0550*/  IADD3.X R19, R14, R7, RZ, P2, P3 ;  /* 0x000000070e137210 */ /* 0x000fe400017e64ff */
[----:B------:R-:W-:Y:S01]  /*0560*/  SEL R31, R30, RZ, P1 ;  /* 0x000000ff1e1f7207 */ /* 0x000fe20000800000 */
[----:B------:R-:W-:Y:S01]  /*0570*/  VIADD R30, R0, 0x2 ;  /* 0x00000002001e7836 */ /* 0x000fe20000000000 */
[----:B------:R-:W-:Y:S01]  /*0580*/  LOP3.LUT R4, R4, 0x4, RZ, 0xc0, !PT ;  /* 0x0000000404047812 */ /* 0x000fe200078ec0ff */
[----:B------:R-:W-:Y:S01]  /*0590*/  IMAD.WIDE R18, R12, 0x4, R18 ;  /* 0x000000040c127825 */ /* 0x000fe200078e0212 */
[----:B------:R-:W-:Y:S02]  /*05a0*/  SEL R9, R9, RZ, P1 ;  /* 0x000000ff09097207 */ /* 0x000fe40000800000 */
[C---:B------:R-:W-:Y:S01]  /*05b0*/  LEA R39, P3, R8.reuse, UR6, 0x2 ;  /* 0x0000000608277c11 */ /* 0x040fe2000f8610ff */
[----:B------:R-:W-:Y:S01]  /*05c0*/  IMAD.MOV.U32 R2, RZ, RZ, RZ ;  /* 0x000000ffff027224 */ /* 0x000fe200078e00ff */
[----:B------:R-:W-:Y:S01]  /*05d0*/  IADD3 R31, P2, R4, R31, RZ ;  /* 0x0000001f041f7210 */ /* 0x000fe20007f5e0ff */
[----:B------:R-:W-:Y:S01]  /*05e0*/  IMAD.MOV.U32 R7, RZ, RZ, RZ ;  /* 0x000000ffff077224 */ /* 0x000fe200078e00ff */
[----:B------:R-:W-:Y:S01]  /*05f0*/  LEA.HI.X R4, R8, UR7, R9, 0x2, P3 ;  /* 0x0000000708047c11 */ /* 0x000fe200098f1409 */
[----:B------:R-:W-:Y:S01]  /*0600*/  IMAD.WIDE R32, R17, 0x4, R32 ;  /* 0x0000000411207825 */ /* 0x000fe200078e0220 */
[----:B------:R-:W-:-:S02]  /*0610*/  LEA.HI R8, R29, R30, RZ, 0x3 ;  /* 0x0000001e1d087211 */ /* 0x000fc400078f18ff */
[----:B------:R-:W-:Y:S01]  /*0620*/  SEL R10, R10, RZ, P1 ;  /* 0x000000ff0a0a7207 */ /* 0x000fe20000800000 */
[----:B------:R-:W-:Y:S01]  /*0630*/  IMAD.WIDE R18, R17, 0x4, R18 ;  /* 0x0000000411127825 */ /* 0x000fe200078e0212 */
[----:B------:R-:W-:Y:S01]  /*0640*/  SHF.R.U32.HI R38, RZ, 0x1b, R9 ;  /* 0x0000001bff267819 */ /* 0x000fe20000011609 */
[----:B------:R1:W2:Y:S01]  /*0650*/  @P0 LDG.E.EL R7, desc[UR4][R32.64] ;  /* 0x0000000420070981 */ /* 0x0002a2000c2e1900 */
[----:B------:R-:W-:Y:S01]  /*0660*/  LOP3.LUT R9, R8, 0xfffffff8, RZ, 0xc0, !PT ;  /* 0xfffffff808097812 */ /* 0x000fe200078ec0ff */
[----:B------:R-:W-:Y:S01]  /*0670*/  IMAD.X R6, RZ, RZ, R6, P2 ;  /* 0x000000ffff067224 */ /* 0x000fe200010e0606 */
[----:B------:R-:W-:Y:S01]  /*0680*/  SEL R11, R11, RZ, P1 ;  /* 0x000000ff0b0b7207 */ /* 0x000fe20000800000 */
[----:B------:R3:W4:Y:S01]  /*0690*/  @P0 LDG.E.EL R2, desc[UR4][R18.64] ;  /* 0x0000000412020981 */ /* 0x000722000c2e1900 */
[----:B------:R-:W-:Y:S01]  /*06a0*/  LEA R37, P2, R10, UR6, 0x2 ;  /* 0x000000060a257c11 */ /* 0x000fe2000f8410ff */
[----:B------:R-:W-:Y:S01]  /*06b0*/  IMAD.IADD R30, R30, 0x1, -R9 ;  /* 0x000000011e1e7824 */ /* 0x000fe200078e0a09 */
[----:B------:R-:W-:-:S02]  /*06c0*/  SHF.R.U32.HI R36, RZ, 0x1b, R11 ;  /* 0x0000001bff247819 */ /* 0x000fc4000001160b */
[----:B------:R-:W-:Y:S02]  /*06d0*/  CS2R R8, SRZ ;  /* 0x0000000000087805 */ /* 0x000fe4000001ff00 */
[----:B------:R-:W-:Y:S01]  /*06e0*/  LOP3.LUT R38, R38, 0x10, RZ, 0xc0, !PT ;  /* 0x0000001026267812 */ /* 0x000fe200078ec0ff */
[----:B------:R-:W-:Y:S01]  /*06f0*/  IMAD.WIDE R34, R30, 0x8, R34 ;  /* 0x000000081e227825 */ /* 0x000fe200078e0222 */
[----:B------:R-:W-:Y:S02]  /*0700*/  LOP3.LUT R36, R36, 0x10, RZ, 0xc0, !PT ;  /* 0x0000001024247812 */ /* 0x000fe400078ec0ff */
[----:B-1----:R-:W-:Y:S01]  /*0710*/  SHF.R.S32.HI R33, RZ, 0x1f, R26 ;  /* 0x0000001fff217819 */ /* 0x002fe2000001141a */
[C---:B---3--:R-:W-:Y:S01]  /*0720*/  IMAD.SHL.U32 R18, R31.reuse, 0x10, RZ ;  /* 0x000000101f127824 */ /* 0x048fe200078e00ff */
[----:B------:R-:W-:Y:S01]  /*0730*/  SHF.L.U64.HI R19, R31, 0x4, R6 ;  /* 0x000000041f137819 */ /* 0x000fe20000010206 */
[----:B------:R-:W-:Y:S01]  /*0740*/  VIADD R29, R15, 0xfffffe00 ;  /* 0xfffffe000f1d7836 */ /* 0x000fe20000000000 */
[----:B------:R-:W-:-:S02]  /*0750*/  LEA.HI.X R6, R10, UR7, R11, 0x2, P2 ;  /* 0x000000070a067c11 */ /* 0x000fc400090f140b */
[----:B------:R-:W-:Y:S02]  /*0760*/  CS2R R10, SRZ ;  /* 0x00000000000a7805 */ /* 0x000fe4000001ff00 */
[C---:B------:R-:W-:Y:S01]  /*0770*/  IADD3 R36, P4, P5, R18.reuse, R37, R36 ;  /* 0x0000002512247210 */ /* 0x040fe20007d9e024 */
[----:B------:R-:W-:Y:S01]  /*0780*/  IMAD.SHL.U32 R22, R29, 0x10, RZ ;  /* 0x000000101d167824 */ /* 0x000fe200078e00ff */
[----:B------:R-:W-:Y:S02]  /*0790*/  IADD3 R38, P2, P3, R18, R39, R38 ;  /* 0x0000002712267210 */ /* 0x000fe40007b5e026 */
[----:B------:R-:W-:Y:S01]  /*07a0*/  LEA.HI R33, R33, R26, RZ, 0x10 ;  /* 0x0000001a21217211 */ /* 0x000fe200078f80ff */
[----:B------:R-:W3:Y:S01]  /*07b0*/  @P0 LDG.E.EL.128 R8, desc[UR4][R34.64] ;  /* 0x0000000422080981 */ /* 0x000ee2000c2e1d00 */
[C---:B------:R-:W-:Y:S01]  /*07c0*/  IADD3.X R37, R19.reuse, R6, RZ, P4, P5 ;  /* 0x0000000613257210 */ /* 0x040fe200027ea4ff */
[----:B------:R-:W-:Y:S01]  /*07d0*/  IMAD.MOV.U32 R6, RZ, RZ, RZ ;  /* 0x000000ffff067224 */ /* 0x000fe200078e00ff */
[----:B------:R-:W-:Y:S01]  /*07e0*/  IADD3.X R39, R19, R4, RZ, P2, P3 ;  /* 0x0000000413277210 */ /* 0x000fe200017e64ff */
[----:B------:R-:W-:Y:S01]  /*07f0*/  IMAD.MOV.U32 R4, RZ, RZ, RZ ;  /* 0x000000ffff047224 */ /* 0x000fe200078e00ff */
[----:B------:R-:W-:Y:S01]  /*0800*/  SHF.R.S32.HI R31, RZ, 0x10, R33 ;  /* 0x00000010ff1f7819 */ /* 0x000fe20000011421 */
[----:B------:R-:W-:-:S04]  /*0810*/  IMAD.WIDE R36, R22, 0x4, R36 ;  /* 0x0000000416247825 */ /* 0x000fc800078e0224 */
[----:B------:R-:W-:Y:S02]  /*0820*/  IMAD.SHL.U32 R32, R31, 0x2000, RZ ;  /* 0x000020001f207824 */ /* 0x000fe400078e00ff */
[----:B------:R-:W-:-:S04]  /*0830*/  IMAD.WIDE R38, R22, 0x4, R38 ;  /* 0x0000000416267825 */ /* 0x000fc800078e0226 */
[----:B------:R-:W-:-:S04]  /*0840*/  IMAD.WIDE R36, R32, 0x4, R36 ;  /* 0x0000000420247825 */ /* 0x000fc800078e0224 */
[----:B------:R-:W-:Y:S01]  /*0850*/  IMAD.WIDE R38, R32, 0x4, R38 ;  /* 0x0000000420267825 */ /* 0x000fe200078e0226 */
[----:B------:R1:W5:Y:S04]  /*0860*/  @P1 LDG.E.EL R4, desc[UR4][R36.64] ;  /* 0x0000000424041981 */ /* 0x000368000c2e1900 */
[----:B------:R-:W2:Y:S01]  /*0870*/  @P1 LDG.E.EL R6, desc[UR4][R38.64] ;  /* 0x0000000426061981 */ /* 0x000ea2000c2e1900 */
[----:B---3--:R-:W-:Y:S02]  /*0880*/  SEL R8, R8, RZ, P0 ;  /* 0x000000ff08087207 */ /* 0x008fe40000000000 */
[----:B------:R-:W-:Y:S02]  /*0890*/  SEL R41, R9, RZ, P0 ;  /* 0x000000ff09297207 */ /* 0x000fe40000000000 */
[----:B------:R-:W-:-:S04]  /*08a0*/  LEA R16, P2, R8, UR6, 0x2 ;  /* 0x0000000608107c11 */ /* 0x000fc8000f8410ff */
[--C-:B------:R-:W-:Y:S02]  /*08b0*/  LEA.HI.X R9, R8, UR7, R41.reuse, 0x2, P2 ;  /* 0x0000000708097c11 */ /* 0x100fe400090f1429 */
[----:B------:R-:W-:Y:S02]  /*08c0*/  SHF.R.U32.HI R8, RZ, 0x1b, R41 ;  /* 0x0000001bff087819 */ /* 0x000fe40000011629 */
[----:B------:R-:W-:Y:S02]  /*08d0*/  SEL R20, R11, RZ, P0 ;  /* 0x000000ff0b147207 */ /* 0x000fe40000000000 */
[----:B------:R-:W-:Y:S02]  /*08e0*/  LOP3.LUT R8, R8, 0x10, RZ, 0xc0, !PT ;  /* 0x0000001008087812 */ /* 0x000fe400078ec0ff */
[----:B-1----:R-:W-:Y:S02]  /*08f0*/  SEL R37, R10, RZ, P0 ;  /* 0x000000ff0a257207 */ /* 0x002fe40000000000 */
[----:B------:R-:W-:-:S02]  /*0900*/  IADD3 R8, P2, P3, R13, R16, R8 ;  /* 0x000000100d087210 */ /* 0x000fc40007b5e008 */
[--C-:B------:R-:W-:Y:S02]  /*0910*/  SHF.R.U32.HI R10, RZ, 0x1b, R20.reuse ;  /* 0x0000001bff0a7819 */ /* 0x100fe40000011614 */
[----:B------:R-:W-:Y:S02]  /*0920*/  IADD3.X R9, R14, R9, RZ, P2, P3 ;  /* 0x000000090e097210 */ /* 0x000fe400017e64ff */
[C---:B------:R-:W-:Y:S02]  /*0930*/  LEA R11, P2, R37.reuse, UR6, 0x2 ;  /* 0x00000006250b7c11 */ /* 0x040fe4000f8410ff */
[----:B------:R-:W-:Y:S02]  /*0940*/  LOP3.LUT R10, R10, 0x10, RZ, 0xc0, !PT ;  /* 0x000000100a0a7812 */ /* 0x000fe400078ec0ff */
[----:B------:R-:W-:Y:S02]  /*0950*/  LEA.HI.X R37, R37, UR7, R20, 0x2, P2 ;  /* 0x0000000725257c11 */ /* 0x000fe400090f1414 */
[----:B------:R-:W-:Y:S01]  /*0960*/  IADD3 R10, P2, P3, R13, R11, R10 ;  /* 0x0000000b0d0a7210 */ /* 0x000fe20007b5e00a */
[----:B------:R-:W-:-:S03]  /*0970*/  IMAD.WIDE R8, R12, 0x4, R8 ;  /* 0x000000040c087825 */ /* 0x000fc600078e0208 */
[----:B------:R-:W-:Y:S01]  /*0980*/  IADD3.X R11, R14, R37, RZ, P2, P3 ;  /* 0x000000250e0b7210 */ /* 0x000fe200017e64ff */
[----:B------:R-:W-:Y:S02]  /*0990*/  IMAD.MOV.U32 R16, RZ, RZ, RZ ;  /* 0x000000ffff107224 */ /* 0x000fe400078e00ff */
[----:B------:R-:W-:-:S04]  /*09a0*/  IMAD.WIDE R8, R17, 0x4, R8 ;  /* 0x0000000411087825 */ /* 0x000fc800078e0208 */
[----:B------:R-:W-:Y:S01]  /*09b0*/  IMAD.WIDE R10, R12, 0x4, R10 ;  /* 0x000000040c0a7825 */ /* 0x000fe200078e020a */
[----:B------:R1:W3:Y:S03]  /*09c0*/  @P0 LDG.E.EL R16, desc[UR4][R8.64] ;  /* 0x0000000408100981 */ /* 0x0002e6000c2e1900 */
[----:B------:R-:W-:Y:S01]  /*09d0*/  IMAD.WIDE R36, R17, 0x4, R10 ;  /* 0x0000000411247825 */ /* 0x000fe200078e020a */
[----:B------:R-:W-:Y:S02]  /*09e0*/  CS2R R10, SRZ ;  /* 0x00000000000a7805 */ /* 0x000fe4000001ff00 */
[----:B-1----:R-:W-:-:S06]  /*09f0*/  CS2R R8, SRZ ;  /* 0x0000000000087805 */ /* 0x002fcc000001ff00 */
[----:B------:R-:W2:Y:S01]  /*0a00*/  @P1 LDG.E.EL.128 R8, desc[UR4][R34.64] ;  /* 0x0000000422081981 */ /* 0x000ea2000c2e1d00 */
[----:B------:R-:W-:-:S06]  /*0a10*/  IMAD.MOV.U32 R17, RZ, RZ, RZ ;  /* 0x000000ffff117224 */ /* 0x000fcc00078e00ff */
[----:B------:R1:W3:Y:S02]  /*0a20*/  @P0 LDG.E.EL R17, desc[UR4][R36.64] ;  /* 0x0000000424110981 */ /* 0x0002e4000c2e1900 */
[----:B-1----:R-:W1:Y:S01]  /*0a30*/  LDC.64 R36, c[0x0][0x238] ;  /* 0x00008e00ff247b82 */ /* 0x002e620000000a00 */
[----:B------:R-:W-:-:S05]  /*0a40*/  LOP3.LUT R25, R25, 0xffff0000, RZ, 0xc0, !PT ;  /* 0xffff000019197812 */ /* 0x000fca00078ec0ff */
[----:B------:R-:W-:-:S04]  /*0a50*/  IMAD.IADD R25, R0, 0x1, -R25 ;  /* 0x0000000100197824 */ /* 0x000fc800078e0a19 */
[----:B------:R-:W-:Y:S01]  /*0a60*/  IMAD R25, R28, 0x8000, R25 ;  /* 0x000080001c197824 */ /* 0x000fe200078e0219 */
[----:B--2---:R-:W-:Y:S02]  /*0a70*/  SEL R8, R8, RZ, P1 ;  /* 0x000000ff08087207 */ /* 0x004fe40000800000 */
[----:B------:R-:W-:Y:S02]  /*0a80*/  SEL R9, R9, RZ, P1 ;  /* 0x000000ff09097207 */ /* 0x000fe40000800000 */
[C---:B0-----:R-:W-:Y:S02]  /*0a90*/  LEA R39, P2, R8.reuse, UR6, 0x2 ;  /* 0x0000000608277c11 */ /* 0x041fe4000f8410ff */
[--C-:B------:R-:W-:Y:S02]  /*0aa0*/  SHF.R.U32.HI R38, RZ, 0x1b, R9.reuse ;  /* 0x0000001bff267819 */ /* 0x100fe40000011609 */
[----:B------:R-:W-:Y:S02]  /*0ab0*/  LEA.HI.X R8, R8, UR7, R9, 0x2, P2 ;  /* 0x0000000708087c11 */ /* 0x000fe400090f1409 */
[----:B------:R-:W-:-:S02]  /*0ac0*/  SEL R9, R11, RZ, P1 ;  /* 0x000000ff0b097207 */ /* 0x000fc40000800000 */
[----:B------:R-:W-:Y:S02]  /*0ad0*/  LOP3.LUT R38, R38, 0x10, RZ, 0xc0, !PT ;  /* 0x0000001026267812 */ /* 0x000fe400078ec0ff */
[----:B------:R-:W-:Y:S02]  /*0ae0*/  SEL R20, R10, RZ, P1 ;  /* 0x000000ff0a147207 */ /* 0x000fe40000800000 */
[----:B------:R-:W-:Y:S02]  /*0af0*/  SHF.R.U32.HI R11, RZ, 0x1b, R9 ;  /* 0x0000001bff0b7819 */ /* 0x000fe40000011609 */
[----:B------:R-:W-:Y:S02]  /*0b00*/  IADD3 R10, P2, P3, R18, R39, R38 ;  /* 0x00000027120a7210 */ /* 0x000fe40007b5e026 */
[----:B------:R-:W-:Y:S02]  /*0b10*/  LOP3.LUT R35, R11, 0x10, RZ, 0xc0, !PT ;  /* 0x000000100b237812 */ /* 0x000fe400078ec0ff */
[----:B------:R-:W-:-:S02]  /*0b20*/  IADD3.X R11, R19, R8, RZ, P2, P3 ;  /* 0x00000008130b7210 */ /* 0x000fc400017e64ff */
[----:B------:R-:W-:-:S04]  /*0b30*/  LEA R8, P2, R20, UR6, 0x2 ;  /* 0x0000000614087c11 */ /* 0x000fc8000f8410ff */
[----:B------:R-:W-:Y:S02]  /*0b40*/  LEA.HI.X R20, R20, UR7, R9, 0x2, P2 ;  /* 0x0000000714147c11 */ /* 0x000fe400090f1409 */
[----:B------:R-:W-:-:S04]  /*0b50*/  IADD3 R8, P2, P3, R18, R8, R35 ;  /* 0x0000000812087210 */ /* 0x000fc80007b5e023 */
[----:B------:R-:W-:-:S03]  /*0b60*/  IADD3.X R9, R19, R20, RZ, P2, P3 ;  /* 0x0000001413097210 */ /* 0x000fc600017e64ff */
[----:B------:R-:W-:-:S04]  /*0b70*/  IMAD.WIDE R8, R22, 0x4, R8 ;  /* 0x0000000416087825 */ /* 0x000fc800078e0208 */
[----:B------:R-:W-:-:S04]  /*0b80*/  IMAD.WIDE R10, R22, 0x4, R10 ;  /* 0x00000004160a7825 */ /* 0x000fc800078e020a */
[----:B------:R-:W-:Y:S01]  /*0b90*/  IMAD.WIDE R40, R32, 0x4, R8 ;  /* 0x0000000420287825 */ /* 0x000fe200078e0208 */
[----:B------:R-:W-:-:S03]  /*0ba0*/  LOP3.LUT R9, R24, 0xffffffc0, RZ, 0xc0, !PT ;  /* 0xffffffc018097812 */ /* 0x000fc600078ec0ff */
[----:B------:R-:W-:Y:S02]  /*0bb0*/  IMAD.MOV.U32 R20, RZ, RZ, RZ ;  /* 0x000000ffff147224 */ /* 0x000fe400078e00ff */
[----:B------:R-:W-:-:S04]  /*0bc0*/  IMAD.WIDE R10, R32, 0x4, R10 ;  /* 0x00000004200a7825 */ /* 0x000fc800078e020a */
[----:B------:R-:W-:Y:S01]  /*0bd0*/  IMAD.IADD R9, R0, 0x1, -R9 ;  /* 0x0000000100097824 */ /* 0x000fe200078e0a09 */
[----:B------:R0:W2:Y:S01]  /*0be0*/  @P1 LDG.E.EL R20, desc[UR4][R10.64] ;  /* 0x000000040a141981 */ /* 0x0000a2000c2e1900 */
[----:B-1----:R-:W-:-:S04]  /*0bf0*/  IMAD.WIDE R38, R23, 0x8, R36 ;  /* 0x0000000817267825 */ /* 0x002fc800078e0224 */
[--C-:B------:R-:W-:Y:S02]  /*0c00*/  IMAD R28, R28, 0x8000, R9.reuse ;  /* 0x000080001c1c7824 */ /* 0x100fe400078e0209 */
[----:B------:R-:W-:Y:S01]  /*0c10*/  IMAD R34, R31, 0x8000, R9 ;  /* 0x000080001f227824 */ /* 0x000fe200078e0209 */
[----:B------:R-:W-:Y:S02]  /*0c20*/  CS2R R8, SRZ ;  /* 0x0000000000087805 */ /* 0x000fe4000001ff00 */
[----:B0-----:R-:W-:-:S06]  /*0c30*/  CS2R R10, SRZ ;  /* 0x00000000000a7805 */ /* 0x001fcc000001ff00 */
[----:B------:R-:W2:Y:S01]  /*0c40*/  @P0 LDG.E.EL.128 R8, desc[UR4][R38.64] ;  /* 0x0000000426080981 */ /* 0x000ea2000c2e1d00 */
[----:B------:R-:W-:Y:S01]  /*0c50*/  LOP3.LUT R33, R33, 0xffff0000, RZ, 0xc0, !PT ;  /* 0xffff000021217812 */ /* 0x000fe200078ec0ff */
[----:B------:R-:W-:-:S04]  /*0c60*/  IMAD R23, R27, 0x40, R28 ;  /* 0x000000401b177824 */ /* 0x000fc800078e021c */
[----:B------:R-:W-:-:S04]  /*0c70*/  IMAD.IADD R24, R26, 0x1, -R33 ;  /* 0x000000011a187824 */ /* 0x000fc800078e0a21 */
[----:B------:R-:W-:Y:S01]  /*0c80*/  IMAD R24, R31, 0x8000, R24 ;  /* 0x000080001f187824 */ /* 0x000fe200078e0218 */
[----:B------:R-:W-:Y:S01]  /*0c90*/  ISETP.GE.AND P2, PT, R21, 0x200, PT ;  /* 0x000002001500780c */ /* 0x000fe20003f46270 */
[----:B------:R-:W-:Y:S02]  /*0ca0*/  IMAD.MOV.U32 R21, RZ, RZ, RZ ;  /* 0x000000ffff157224 */ /* 0x000fe400078e00ff */
[----:B------:R-:W-:-:S04]  /*0cb0*/  IMAD.WIDE R36, R30, 0x8, R36 ;  /* 0x000000081e247825 */ /* 0x000fc800078e0224 */
[----:B------:R0:W3:Y:S01]  /*0cc0*/  @P1 LDG.E.EL R21, desc[UR4][R40.64] ;  /* 0x0000000428151981 */ /* 0x0000e2000c2e1900 */
[----:B--2---:R-:W-:Y:S02]  /*0cd0*/  SEL R8, R8, RZ, P0 ;  /* 0x000000ff08087207 */ /* 0x004fe40000000000 */
[----:B------:R-:W-:Y:S02]  /*0ce0*/  SEL R31, R9, RZ, P0 ;  /* 0x000000ff091f7207 */ /* 0x000fe40000000000 */
[----:B------:R-:W-:-:S04]  /*0cf0*/  LEA R27, P3, R8, UR6, 0x2 ;  /* 0x00000006081b7c11 */ /* 0x000fc8000f8610ff */
[--C-:B------:R-:W-:Y:S02]  /*0d00*/  LEA.HI.X R9, R8, UR7, R31.reuse, 0x2, P3 ;  /* 0x0000000708097c11 */ /* 0x100fe400098f141f */
[----:B------:R-:W-:-:S04]  /*0d10*/  SHF.R.U32.HI R8, RZ, 0x1b, R31 ;  /* 0x0000001bff087819 */ /* 0x000fc8000001161f */
[----:B------:R-:W-:-:S04]  /*0d20*/  LOP3.LUT R8, R8, 0x10, RZ, 0xc0, !PT ;  /* 0x0000001008087812 */ /* 0x000fc800078ec0ff */
[----:B------:R-:W-:Y:S02]  /*0d30*/  IADD3 R8, P3, P4, R13, R27, R8 ;  /* 0x0000001b0d087210 */ /* 0x000fe40007c7e008 */
[----:B------:R-:W-:Y:S02]  /*0d40*/  SEL R28, R11, RZ, P0 ;  /* 0x000000ff0b1c7207 */ /* 0x000fe40000000000 */
[----:B------:R-:W-:Y:S02]  /*0d50*/  IADD3.X R9, R14, R9, RZ, P3, P4 ;  /* 0x000000090e097210 */ /* 0x000fe40001fe84ff */
[----:B------:R-:W-:Y:S02]  /*0d60*/  ISETP.GE.AND P3, PT, R15, 0x200, PT ;  /* 0x000002000f00780c */ /* 0x000fe40003f66270 */
[----:B------:R-:W-:Y:S02]  /*0d70*/  SEL R15, R10, RZ, P0 ;  /* 0x000000ff0a0f7207 */ /* 0x000fe40000000000 */
[----:B------:R-:W-:-:S02]  /*0d80*/  SHF.R.U32.HI R10, RZ, 0x1b, R28 ;  /* 0x0000001bff0a7819 */ /* 0x000fc4000001161c */
[----:B------:R-:W-:Y:S02]  /*0d90*/  SHF.R.S32.HI R27, RZ, 0x1f, R0 ;  /* 0x0000001fff1b7819 */ /* 0x000fe40000011400 */
[----:B------:R-:W-:Y:S02]  /*0da0*/  LEA R11, P4, R15, UR6, 0x2 ;  /* 0x000000060f0b7c11 */ /* 0x000fe4000f8810ff */
[----:B------:R-:W-:Y:S02]  /*0db0*/  LOP3.LUT R10, R10, 0x10, RZ, 0xc0, !PT ;  /* 0x000000100a0a7812 */ /* 0x000fe400078ec0ff */
[----:B------:R-:W-:Y:S02]  /*0dc0*/  LEA.HI R27, R27, R0, RZ, 0x10 ;  /* 0x000000001b1b7211 */ /* 0x000fe400078f80ff */
[----:B------:R-:W-:Y:S02]  /*0dd0*/  LEA.HI.X R15, R15, UR7, R28, 0x2, P4 ;  /* 0x000000070f0f7c11 */ /* 0x000fe4000a0f141c */
[----:B------:R-:W-:-:S02]  /*0de0*/  IADD3 R10, P4, P5, R13, R11, R10 ;  /* 0x0000000b0d0a7210 */ /* 0x000fc40007d9e00a */
[----:B------:R-:W-:Y:S01]  /*0df0*/  SHF.R.S32.HI R27, RZ, 0x10, R27 ;  /* 0x00000010ff1b7819 */ /* 0x000fe2000001141b */
[----:B------:R-:W-:Y:S01]  /*0e00*/  IMAD.WIDE R8, R12, 0x4, R8 ;  /* 0x000000040c087825 */ /* 0x000fe200078e0208 */
[----:B------:R-:W-:-:S03]  /*0e10*/  IADD3.X R11, R14, R15, RZ, P4, P5 ;  /* 0x0000000f0e0b7210 */ /* 0x000fc600027ea4ff */
[----:B------:R-:W-:Y:S02]  /*0e20*/  IMAD.SHL.U32 R32, R27, 0x2000, RZ ;  /* 0x000020001b207824 */ /* 0x000fe400078e00ff */
[----:B------:R-:W-:Y:S02]  /*0e30*/  IMAD.MOV.U32 R27, RZ, RZ, RZ ;  /* 0x000000ffff1b7224 */ /* 0x000fe400078e00ff */
[----:B------:R-:W-:-:S04]  /*0e40*/  IMAD.WIDE R10, R12, 0x4, R10 ;  /* 0x000000040c0a7825 */ /* 0x000fc800078e020a */
[----:B------:R-:W-:-:S04]  /*0e50*/  IMAD.WIDE R8, R32, 0x4, R8 ;  /* 0x0000000420087825 */ /* 0x000fc800078e0208 */
[----:B0-----:R-:W-:Y:S01]  /*0e60*/  IMAD.WIDE R40, R32, 0x4, R10 ;  /* 0x0000000420287825 */ /* 0x001fe200078e020a */
[----:B------:R0:W2:Y:S01]  /*0e70*/  @P0 LDG.E.EL R27, desc[UR4][R8.64] ;  /* 0x00000004081b0981 */ /* 0x0000a2000c2e1900 */
[----:B------:R-:W-:Y:S02]  /*0e80*/  CS2R R10, SRZ ;  /* 0x00000000000a7805 */ /* 0x000fe4000001ff00 */
[----:B0-----:R-:W-:-:S06]  /*0e90*/  CS2R R8, SRZ ;  /* 0x0000000000087805 */ /* 0x001fcc000001ff00 */
[----:B------:R-:W2:Y:S01]  /*0ea0*/  @P0 LDG.E.EL.128 R8, desc[UR4][R36.64] ;  /* 0x0000000424080981 */ /* 0x000ea2000c2e1d00 */
[----:B------:R-:W-:Y:S02]  /*0eb0*/  IMAD R29, R29, 0x40, R34 ;  /* 0x000000401d1d7824 */ /* 0x000fe400078e0222 */
[----:B------:R-:W-:-:S06]  /*0ec0*/  IMAD.MOV.U32 R28, RZ, RZ, RZ ;  /* 0x000000ffff1c7224 */ /* 0x000fcc00078e00ff */
[----:B------:R0:W3:Y:S01]  /*0ed0*/  @P0 LDG.E.EL R28, desc[UR4][R40.64] ;  /* 0x00000004281c0981 */ /* 0x0000e2000c2e1900 */
[----:B--2---:R-:W-:Y:S02]  /*0ee0*/  SEL R8, R8, RZ, P0 ;  /* 0x000000ff08087207 */ /* 0x004fe40000000000 */
[----:B------:R-:W-:Y:S02]  /*0ef0*/  SEL R31, R9, RZ, P0 ;  /* 0x000000ff091f7207 */ /* 0x000fe40000000000 */
[----:B------:R-:W-:-:S04]  /*0f00*/  LEA R15, P4, R8, UR6, 0x2 ;  /* 0x00000006080f7c11 */ /* 0x000fc8000f8810ff */
[--C-:B------:R-:W-:Y:S02]  /*0f10*/  LEA.HI.X R9, R8, UR7, R31.reuse, 0x2, P4 ;  /* 0x0000000708097c11 */ /* 0x100fe4000a0f141f */
[----:B------:R-:W-:Y:S02]  /*0f20*/  SHF.R.U32.HI R8, RZ, 0x1b, R31 ;  /* 0x0000001bff087819 */ /* 0x000fe4000001161f */
[----:B------:R-:W-:Y:S02]  /*0f30*/  SEL R10, R10, RZ, P0 ;  /* 0x000000ff0a0a7207 */ /* 0x000fe40000000000 */
[----:B------:R-:W-:Y:S02]  /*0f40*/  LOP3.LUT R8, R8, 0x10, RZ, 0xc0, !PT ;  /* 0x0000001008087812 */ /* 0x000fe400078ec0ff */
[----:B------:R-:W-:Y:S02]  /*0f50*/  SEL R35, R11, RZ, P0 ;  /* 0x000000ff0b237207 */ /* 0x000fe40000000000 */
[----:B------:R-:W-:-:S02]  /*0f60*/  LEA R34, P6, R10, UR6, 0x2 ;  /* 0x000000060a227c11 */ /* 0x000fc4000f8c10ff */
[----:B------:R-:W-:Y:S02]  /*0f70*/  IADD3 R8, P4, P5, R13, R15, R8 ;  /* 0x0000000f0d087210 */ /* 0x000fe40007d9e008 */
[--C-:B------:R-:W-:Y:S02]  /*0f80*/  LEA.HI.X R11, R10, UR7, R35.reuse, 0x2, P6 ;  /* 0x000000070a0b7c11 */ /* 0x100fe4000b0f1423 */
[----:B------:R-:W-:Y:S02]  /*0f90*/  SHF.R.U32.HI R35, RZ, 0x1b, R35 ;  /* 0x0000001bff237819 */ /* 0x000fe40000011623 */
[----:B------:R-:W-:Y:S02]  /*0fa0*/  IADD3.X R9, R14, R9, RZ, P4, P5 ;  /* 0x000000090e097210 */ /* 0x000fe400027ea4ff */
[----:B------:R-:W-:Y:S01]  /*0fb0*/  LOP3.LUT R35, R35, 0x10, RZ, 0xc0, !PT ;  /* 0x0000001023237812 */ /* 0x000fe200078ec0ff */
[----:B------:R-:W-:-:S03]  /*0fc0*/  IMAD.WIDE R8, R12, 0x4, R8 ;  /* 0x000000040c087825 */ /* 0x000fc600078e0208 */
[----:B------:R-:W-:-:S04]  /*0fd0*/  IADD3 R34, P4, P5, R13, R34, R35 ;  /* 0x000000220d227210 */ /* 0x000fc80007d9e023 */
[----:B------:R-:W-:Y:S01]  /*0fe0*/  IADD3.X R35, R14, R11, RZ, P4, P5 ;  /* 0x0000000b0e237210 */ /* 0x000fe200027ea4ff */
[----:B0-----:R-:W-:Y:S01]  /*0ff0*/  IMAD.WIDE R40, R32, 0x4, R8 ;  /* 0x0000000420287825 */ /* 0x001fe200078e0208 */
[----:B------:R-:W-:Y:S02]  /*1000*/  CS2R R8, SRZ ;  /* 0x0000000000087805 */ /* 0x000fe4000001ff00 */
[----:B------:R-:W-:-:S06]  /*1010*/  CS2R R10, SRZ ;  /* 0x00000000000a7805 */ /* 0x000fcc000001ff00 */
[----:B------:R-:W2:Y:S01]  /*1020*/  @P1 LDG.E.EL.128 R8, desc[UR4][R38.64] ;  /* 0x0000000426081981 */ /* 0x000ea2000c2e1d00 */
[----:B------:R-:W-:Y:S01]  /*1030*/  IMAD.WIDE R34, R12, 0x4, R34 ;  /* 0x000000040c227825 */ /* 0x000fe200078e0222 */
[----:B------:R-:W-:Y:S02]  /*1040*/  CS2R R12, SRZ ;  /* 0x00000000000c7805 */ /* 0x000fe4000001ff00 */
[----:B------:R-:W-:-:S06]  /*1050*/  CS2R R14, SRZ ;  /* 0x00000000000e7805 */ /* 0x000fcc000001ff00 */
[----:B------:R-:W3:Y:S01]  /*1060*/  @P1 LDG.E.EL.128 R12, desc[UR4][R36.64] ;  /* 0x00000004240c1981 */ /* 0x000ee2000c2e1d00 */
[----:B------:R-:W-:Y:S01]  /*1070*/  CS2R R30, SRZ ;  /* 0x00000000001e7805 */ /* 0x000fe2000001ff00 */
[----:B------:R-:W-:-:S05]  /*1080*/  IMAD.WIDE R32, R32, 0x4, R34 ;  /* 0x0000000420207825 */ /* 0x000fca00078e0222 */
[----:B------:R2:W3:Y:S04]  /*1090*/  @P0 LDG.E.EL R31, desc[UR4][R40.64] ;  /* 0x00000004281f0981 */ /* 0x0004e8000c2e1900 */
[----:B------:R0:W3:Y:S01]  /*10a0*/  @P0 LDG.E.EL R30, desc[UR4][R32.64] ;  /* 0x00000004201e0981 */ /* 0x0000e2000c2e1900 */
[----:B--2---:R-:W-:Y:S02]  /*10b0*/  SEL R40, R9, RZ, P1 ;  /* 0x000000ff09287207 */ /* 0x004fe40000800000 */
[----:B------:R-:W-:Y:S02]  /*10c0*/  SEL R35, R8, RZ, P1 ;  /* 0x000000ff08237207 */ /* 0x000fe40000800000 */
[----:B------:R-:W-:Y:S02]  /*10d0*/  SEL R34, R11, RZ, P1 ;  /* 0x000000ff0b227207 */ /* 0x000fe40000800000 */
[----:B------:R-:W-:-:S02]  /*10e0*/  SHF.R.U32.HI R11, RZ, 0x1b, R40 ;  /* 0x0000001bff0b7819 */ /* 0x000fc40000011628 */
[----:B------:R-:W-:Y:S02]  /*10f0*/  LEA R8, P4, R35, UR6, 0x2 ;  /* 0x0000000623087c11 */ /* 0x000fe4000f8810ff */
[----:B------:R-:W-:Y:S02]  /*1100*/  LOP3.LUT R11, R11, 0x10, RZ, 0xc0, !PT ;  /* 0x000000100b0b7812 */ /* 0x000fe400078ec0ff */
[----:B------:R-:W-:Y:S02]  /*1110*/  SEL R9, R10, RZ, P1 ;  /* 0x000000ff0a097207 */ /* 0x000fe40000800000 */
[----:B------:R-:W-:Y:S02]  /*1120*/  LEA.HI.X R10, R35, UR7, R40, 0x2, P4 ;  /* 0x00000007230a7c11 */ /* 0x000fe4000a0f1428 */
[----:B------:R-:W-:Y:S02]  /*1130*/  IADD3 R8, P4, P5, R18, R8, R11 ;  /* 0x0000000812087210 */ /* 0x000fe40007d9e00b */
[----:B0-----:R-:W-:-:S02]  /*1140*/  SHF.R.U32.HI R33, RZ, 0x1b, R34 ;  /* 0x0000001bff217819 */ /* 0x001fc40000011622 */
[----:B------:R-:W-:Y:S02]  /*1150*/  SHF.R.S32.HI R11, RZ, 0x1f, R26 ;  /* 0x0000001fff0b7819 */ /* 0x000fe4000001141a */
[----:B------:R-:W-:Y:S02]  /*1160*/  LEA R32, P6, R9, UR6, 0x2 ;  /* 0x0000000609207c11 */ /* 0x000fe4000f8c10ff */
[----:B------:R-:W-:Y:S02]  /*1170*/  LOP3.LUT R33, R33, 0x10, RZ, 0xc0, !PT ;  /* 0x0000001021217812 */ /* 0x000fe400078ec0ff */
[----:B------:R-:W-:Y:S02]  /*1180*/  LEA.HI R11, R11, R26, RZ, 0x10 ;  /* 0x0000001a0b0b7211 */ /* 0x000fe400078f80ff */
[----:B------:R-:W-:Y:S02]  /*1190*/  LEA.HI.X R26, R9, UR7, R34, 0x2, P6 ;  /* 0x00000007091a7c11 */ /* 0x000fe4000b0f1422 */
[----:B------:R-:W-:-:S02]  /*11a0*/  IADD3.X R9, R19, R10, RZ, P4, P5 ;  /* 0x0000000a13097210 */ /* 0x000fc400027ea4ff */
[----:B------:R-:W-:Y:S02]  /*11b0*/  IADD3 R10, P4, P5, R18, R32, R33 ;  /* 0x00000020120a7210 */ /* 0x000fe40007d9e021 */
[----:B------:R-:W-:Y:S01]  /*11c0*/  SHF.R.S32.HI R32, RZ, 0x10, R11 ;  /* 0x00000010ff207819 */ /* 0x000fe2000001140b */
[----:B------:R-:W-:Y:S01]  /*11d0*/  IMAD.WIDE R8, R22, 0x4, R8 ;  /* 0x0000000416087825 */ /* 0x000fe200078e0208 */
[----:B------:R-:W-:Y:S02]  /*11e0*/  IADD3.X R11, R19, R26, RZ, P4, P5 ;  /* 0x0000001a130b7210 */ /* 0x000fe400027ea4ff */
[----:B---3--:R-:W-:Y:S01]  /*11f0*/  SEL R34, R13, RZ, P1 ;  /* 0x000000ff0d227207 */ /* 0x008fe20000800000 */
[----:B------:R-:W-:Y:S01]  /*1200*/  IMAD.SHL.U32 R26, R32, 0x2000, RZ ;  /* 0x00002000201a7824 */ /* 0x000fe200078e00ff */
[----:B------:R-:W-:Y:S01]  /*1210*/  SEL R37, R12, RZ, P1 ;  /* 0x000000ff0c257207 */ /* 0x000fe20000800000 */
[----:B------:R-:W-:Y:S01]  /*1220*/  IMAD.WIDE R10, R22, 0x4, R10 ;  /* 0x00000004160a7825 */ /* 0x000fe200078e020a */
[----:B------:R-:W-:-:S02]  /*1230*/  CS2R R32, SRZ ;  /* 0x0000000000207805 */ /* 0x000fc4000001ff00 */
[----:B------:R-:W-:Y:S01]  /*1240*/  SHF.R.U32.HI R12, RZ, 0x1b, R34 ;  /* 0x0000001bff0c7819 */ /* 0x000fe20000011622 */
[----:B------:R-:W-:Y:S01]  /*1250*/  IMAD.WIDE R8, R26, 0x4, R8 ;  /* 0x000000041a087825 */ /* 0x000fe200078e0208 */
[----:B------:R-:W-:Y:S02]  /*1260*/  SEL R13, R14, RZ, P1 ;  /* 0x000000ff0e0d7207 */ /* 0x000fe40000800000 */
[----:B------:R-:W-:Y:S02]  /*1270*/  SEL R14, R15, RZ, P1 ;  /* 0x000000ff0f0e7207 */ /* 0x000fe40000800000 */
[C---:B------:R-:W-:Y:S01]  /*1280*/  LEA R35, P4, R37.reuse, UR6, 0x2 ;  /* 0x0000000625237c11 */ /* 0x040fe2000f8810ff */
[----:B------:R-:W-:Y:S01]  /*1290*/  IMAD.WIDE R10, R26, 0x4, R10 ;  /* 0x000000041a0a7825 */ /* 0x000fe200078e020a */
[----:B------:R-:W-:Y:S01]  /*12a0*/  LOP3.LUT R15, R12, 0x10, RZ, 0xc0, !PT ;  /* 0x000000100c0f7812 */ /* 0x000fe200078ec0ff */
[----:B------:R0:W2:Y:S01]  /*12b0*/  @P1 LDG.E.EL R33, desc[UR4][R8.64] ;  /* 0x0000000408211981 */ /* 0x0000a2000c2e1900 */
[----:B------:R-:W-:-:S02]  /*12c0*/  LEA.HI.X R36, R37, UR7, R34, 0x2, P4 ;  /* 0x0000000725247c11 */ /* 0x000fc4000a0f1422 */
[----:B------:R-:W-:Y:S01]  /*12d0*/  LEA R12, P4, R13, UR6, 0x2 ;  /* 0x000000060d0c7c11 */ /* 0x000fe2000f8810ff */
[----:B------:R1:W3:Y:S01]  /*12e0*/  @P1 LDG.E.EL R32, desc[UR4][R10.64] ;  /* 0x000000040a201981 */ /* 0x0002e2000c2e1900 */
[----:B0-----:R-:W-:Y:S02]  /*12f0*/  SHF.R.U32.HI R9, RZ, 0x1b, R14 ;  /* 0x0000001bff097819 */ /* 0x001fe4000001160e */
[C---:B------:R-:W-:Y:S02]  /*1300*/  IADD3 R8, P5, P6, R18.reuse, R35, R15 ;  /* 0x0000002312087210 */ /* 0x040fe40007ebe00f */
[----:B------:R-:W0:Y:S01]  /*1310*/  LDC.64 R34, c[0x0][0x240] ;  /* 0x00009000ff227b82 */ /* 0x000e220000000a00 */
[----:B-1----:R-:W-:Y:S02]  /*1320*/  LOP3.LUT R11, R9, 0x10, RZ, 0xc0, !PT ;  /* 0x00000010090b7812 */ /* 0x002fe400078ec0ff */
[----:B------:R-:W-:Y:S02]  /*1330*/  IADD3.X R9, R19, R36, RZ, P5, P6 ;  /* 0x0000002413097210 */ /* 0x000fe40002fec4ff */
[----:B------:R-:W-:-:S02]  /*1340*/  IADD3 R12, P5, P6, R18, R12, R11 ;  /* 0x0000000c120c7210 */ /* 0x000fc40007ebe00b */
[----:B------:R-:W-:-:S04]  /*1350*/  SHF.R.S32.HI R11, RZ, 0x1f, R0 ;  /* 0x0000001fff0b7819 */ /* 0x000fc80000011400 */
[----:B------:R-:W-:Y:S01]  /*1360*/  LEA.HI R36, R11, R0, RZ, 0x3 ;  /* 0x000000000b247211 */ /* 0x000fe200078f18ff */
[----:B------:R-:W-:-:S03]  /*1370*/  IMAD.WIDE R8, R22, 0x4, R8 ;  /* 0x0000000416087825 */ /* 0x000fc600078e0208 */
[----:B------:R-:W-:Y:S02]  /*1380*/  LOP3.LUT R11, R36, 0xfffffff8, RZ, 0xc0, !PT ;  /* 0xfffffff8240b7812 */ /* 0x000fe400078ec0ff */
[----:B------:R-:W-:-:S03]  /*1390*/  LEA.HI.X R14, R13, UR7, R14, 0x2, P4 ;  /* 0x000000070d0e7c11 */ /* 0x000fc6000a0f140e */
[----:B------:R-:W-:Y:S01]  /*13a0*/  IMAD.IADD R11, R0, 0x1, -R11 ;  /* 0x00000001000b7824 */ /* 0x000fe200078e0a0b */
[----:B------:R-:W-:Y:S01]  /*13b0*/  IADD3.X R13, R19, R14, RZ, P5, P6 ;  /* 0x0000000e130d7210 */ /* 0x000fe20002fec4ff */
[----:B------:R-:W-:Y:S01]  /*13c0*/  IMAD.WIDE R14, R26, 0x4, R8 ;  /* 0x000000041a0e7825 */ /* 0x000fe200078e0208 */
[----:B------:R-:W-:-:S03]  /*13d0*/  CS2R R8, SRZ ;  /* 0x0000000000087805 */ /* 0x000fc6000001ff00 */
[----:B0-----:R-:W-:Y:S01]  /*13e0*/  IMAD.WIDE R34, R11, 0x4, R34 ;  /* 0x000000040b227825 */ /* 0x001fe200078e0222 */
[----:B------:R-:W-:-:S06]  /*13f0*/  CS2R R10, SRZ ;  /* 0x00000000000a7805 */ /* 0x000fcc000001ff00 */
[----:B------:R-:W2:Y:S01]  /*1400*/  @P0 LDG.E.EL.128 R8, desc[UR4][R34.64] ;  /* 0x0000000422080981 */ /* 0x000ea2000c2e1d00 */
[----:B------:R-:W-:Y:S01]  /*1410*/  CS2R R18, SRZ ;  /* 0x0000000000127805 */ /* 0x000fe2000001ff00 */
[----:B------:R-:W-:-:S05]  /*1420*/  IMAD.WIDE R12, R22, 0x4, R12 ;  /* 0x00000004160c7825 */ /* 0x000fca00078e020c */
[----:B------:R0:W3:Y:S01]  /*1430*/  @P1 LDG.E.EL R19, desc[UR4][R14.64] ;  /* 0x000000040e131981 */ /* 0x0000e2000c2e1900 */
[----:B------:R-:W-:Y:S01]  /*1440*/  IMAD.WIDE R38, R26, 0x4, R12 ;  /* 0x000000041a267825 */ /* 0x000fe200078e020c */
[----:B------:R-:W-:Y:S02]  /*1450*/  CS2R R12, SRZ ;  /* 0x00000000000c7805 */ /* 0x000fe4000001ff00 */
[----:B0-----:R-:W-:Y:S02]  /*1460*/  CS2R R14, SRZ ;  /* 0x00000000000e7805 */ /* 0x001fe4000001ff00 */
[----:B------:R-:W-:Y:S01]  /*1470*/  SEL R26, R7, RZ, P0 ;  /* 0x000000ff071a7207 */ /* 0x000fe20000000000 */
[----:B------:R0:W3:Y:S04]  /*1480*/  @P1 LDG.E.EL R18, desc[UR4][R38.64] ;  /* 0x0000000426121981 */ /* 0x0000e8000c2e1900 */
[----:B------:R1:W3:Y:S01]  /*1490*/  @P1 LDG.E.EL.128 R12, desc[UR4][R34.64] ;  /* 0x00000004220c1981 */ /* 0x0002e2000c2e1d00 */
[----:B------:R-:W-:-:S02]  /*14a0*/  SEL R27, R27, RZ, P0 ;  /* 0x000000ff1b1b7207 */ /* 0x000fc40000000000 */
[----:B------:R-:W-:-:S03]  /*14b0*/  SEL R7, R16, RZ, P0 ;  /* 0x000000ff10077207 */ /* 0x000fc60000000000 */
[----:B------:R-:W-:Y:S01]  /*14c0*/  FADD R37, -R26, R27 ;  /* 0x0000001b1a257221 */ /* 0x000fe20000000100 */
[----:B------:R-:W-:Y:S01]  /*14d0*/  LEA.HI R5, R5, R5, RZ, 0x3 ;  /* 0x0000000505057211 */ /* 0x000fe200078f18ff */
[----:B0-----:R-:W0:Y:S01]  /*14e0*/  LDC.64 R38, c[0x0][0x218] ;  /* 0x00008600ff267b82 */ /* 0x001e220000000a00 */
[----:B----4-:R-:W-:Y:S02]  /*14f0*/  SEL R2, R2, RZ, P0 ;  /* 0x000000ff02027207 */ /* 0x010fe40000000000 */
[----:B------:R-:W-:Y:S02]  /*1500*/  SEL R27, R28, RZ, P0 ;  /* 0x000000ff1c1b7207 */ /* 0x000fe40000000000 */
[----:B------:R-:W-:Y:S02]  /*1510*/  SHF.R.S32.HI R36, RZ, 0x3, R36 ;  /* 0x00000003ff247819 */ /* 0x000fe40000011424 */
[----:B------:R-:W-:Y:S01]  /*1520*/  LOP3.LUT R5, R5, 0xfffffff8, RZ, 0xc0, !PT ;  /* 0xfffffff805057812 */ /* 0x000fe200078ec0ff */
[----:B------:R-:W-:-:S04]  /*1530*/  FADD R27, -R2, R27 ;  /* 0x0000001b021b7221 */ /* 0x000fc80000000100 */
[----:B------:R-:W-:Y:S01]  /*1540*/  IMAD.IADD R5, R36, 0x1, -R5 ;  /* 0x0000000124057824 */ /* 0x000fe200078e0a05 */
[----:B-----5:R-:W-:Y:S02]  /*1550*/  SEL R4, R4, RZ, P1 ;  /* 0x000000ff04047207 */ /* 0x020fe40000800000 */
[----:B------:R-:W-:Y:S01]  /*1560*/  SEL R20, R20, RZ, P1 ;  /* 0x000000ff14147207 */ /* 0x000fe20000800000 */
[----:B-1----:R-:W-:Y:S01]  /*1570*/  IMAD.MOV.U32 R34, RZ, RZ, RZ ;  /* 0x000000ffff227224 */ /* 0x002fe200078e00ff */
[----:B--2---:R-:W-:Y:S02]  /*1580*/  SEL R22, R8, RZ, P0 ;  /* 0x000000ff08167207 */ /* 0x004fe40000000000 */
[----:B------:R-:W-:-:S03]  /*1590*/  SEL R8, R31, RZ, P0 ;  /* 0x000000ff1f087207 */ /* 0x000fc60000000000 */
[----:B------:R-:W-:Y:S01]  /*15a0*/  FFMA R26, R37, R22, R26 ;  /* 0x00000016251a7223 */ /* 0x000fe2000000001a */
[----:B------:R-:W-:Y:S01]  /*15b0*/  SEL R22, R10, RZ, P0 ;  /* 0x000000ff0a167207 */ /* 0x000fe20000000000 */
[----:B------:R-:W-:Y:S01]  /*15c0*/  FADD R10, -R7, R8 ;  /* 0x00000008070a7221 */ /* 0x000fe20000000100 */
[----:B------:R-:W-:Y:S01]  /*15d0*/  SEL R16, R9, RZ, P0 ;  /* 0x000000ff09107207 */ /* 0x000fe20000000000 */
[----:B------:R-:W1:Y:S08]  /*15e0*/  LDC.64 R36, c[0x0][0x210] ;  /* 0x00008400ff247b82 */ /* 0x000e700000000a00 */
[----:B------:R-:W2:Y:S01]  /*15f0*/  LDC.64 R8, c[0x0][0x248] ;  /* 0x00009200ff087b82 */ /* 0x000ea20000000a00 */
[----:B------:R-:W-:Y:S01]  /*1600*/  FFMA R16, R27, R16, R2 ;  /* 0x000000101b107223 */ /* 0x000fe20000000002 */
[----:B------:R-:W-:Y:S01]  /*1610*/  FFMA R2, R10, R22, R7 ;  /* 0x000000160a027223 */ /* 0x000fe20000000007 */
[----:B------:R-:W-:-:S02]  /*1620*/  SEL R7, R6, RZ, P1 ;  /* 0x000000ff06077207 */ /* 0x000fc40000800000 */
[----:B------:R-:W-:Y:S02]  /*1630*/  SEL R22, R17, RZ, P0 ;  /* 0x000000ff11167207 */ /* 0x000fe40000000000 */
[----:B------:R-:W-:Y:S02]  /*1640*/  SEL R27, R30, RZ, P0 ;  /* 0x000000ff1e1b7207 */ /* 0x000fe40000000000 */
[----:B------:R-:W-:Y:S02]  /*1650*/  SEL R6, R33, RZ, P1 ;  /* 0x000000ff21067207 */ /* 0x000fe40000800000 */
[----:B---3--:R-:W-:Y:S02]  /*1660*/  SEL R31, R32, RZ, P1 ;  /* 0x000000ff201f7207 */ /* 0x008fe40000800000 */
[----:B------:R-:W-:Y:S01]  /*1670*/  SEL R19, R19, RZ, P1 ;  /* 0x000000ff13137207 */ /* 0x000fe20000800000 */
[----:B------:R-:W-:Y:S01]  /*1680*/  FADD R27, -R22, R27 ;  /* 0x0000001b161b7221 */ /* 0x000fe20000000100 */
[----:B------:R-:W-:Y:S01]  /*1690*/  SEL R11, R11, RZ, P0 ;  /* 0x000000ff0b0b7207 */ /* 0x000fe20000000000 */
[----:B------:R-:W-:Y:S01]  /*16a0*/  FADD R6, -R7, R6 ;  /* 0x0000000607067221 */ /* 0x000fe20000000100 */
[----:B------:R-:W-:Y:S01]  /*16b0*/  SEL R12, R12, RZ, P1 ;  /* 0x000000ff0c0c7207 */ /* 0x000fe20000800000 */
[----:B------:R-:W-:Y:S01]  /*16c0*/  FADD R31, -R4, R31 ;  /* 0x0000001f041f7221 */ /* 0x000fe20000000100 */
[----:B------:R-:W-:Y:S01]  /*16d0*/  SEL R13, R13, RZ, P1 ;  /* 0x000000ff0d0d7207 */ /* 0x000fe20000800000 */
[----:B------:R-:W-:Y:S01]  /*16e0*/  FADD R19, -R20, R19 ;  /* 0x0000001314137221 */ /* 0x000fe20000000100 */
[----:B------:R-:W-:Y:S01]  /*16f0*/  SEL R17, R14, RZ, P1 ;  /* 0x000000ff0e117207 */ /* 0x000fe20000800000 */
[----:B------:R-:W-:Y:S01]  /*1700*/  FFMA R22, R27, R11, R22 ;  /* 0x0000000b1b167223 */ /* 0x000fe20000000016 */
[----:B------:R-:W-:Y:S01]  /*1710*/  FFMA R12, R6, R12, R7 ;  /* 0x0000000c060c7223 */ /* 0x000fe20000000007 */
[----:B------:R-:W-:Y:S01]  /*1720*/  FFMA R14, R31, R13, R4 ;  /* 0x0000000d1f0e7223 */ /* 0x000fe20000000004 */
[----:B--2---:R-:W-:Y:S01]  /*1730*/  IMAD.WIDE R10, R5, 0x4, R8 ;  /* 0x00000004050a7825 */ /* 0x004fe200078e0208 */
[----:B------:R-:W-:-:S02]  /*1740*/  CS2R R4, SRZ ;  /* 0x0000000000047805 */ /* 0x000fc4000001ff00 */
[----:B------:R-:W-:Y:S01]  /*1750*/  CS2R R6, SRZ ;  /* 0x0000000000067805 */ /* 0x000fe2000001ff00 */
[----:B------:R-:W-:Y:S01]  /*1760*/  FFMA R13, R19, R17, R20 ;  /* 0x00000011130d7223 */ /* 0x000fe20000000014 */
[----:B------:R-:W-:Y:S01]  /*1770*/  IMAD.WIDE R40, R3, 0x4, R8 ;  /* 0x0000000403287825 */ /* 0x000fe200078e0208 */
[----:B------:R-:W-:Y:S01]  /*1780*/  CS2R R32, SRZ ;  /* 0x0000000000207805 */ /* 0x000fe2000001ff00 */
[----:B------:R-:W2:Y:S02]  /*1790*/  @P0 LDG.E.EL R34, desc[UR4][R10.64] ;  /* 0x000000040a220981 */ /* 0x000ea4000c2e1900 */
[----:B------:R-:W-:Y:S02]  /*17a0*/  IMAD.MOV.U32 R27, RZ, RZ, RZ ;  /* 0x000000ffff1b7224 */ /* 0x000fe400078e00ff */
[----:B0-----:R-:W-:Y:S01]  /*17b0*/  IMAD.WIDE R30, R23, 0x4, R38 ;  /* 0x00000004171e7825 */ /* 0x001fe200078e0226 */
[----:B------:R-:W3:Y:S03]  /*17c0*/  @P0 LDG.E.EL R33, desc[UR4][R10.64] ;  /* 0x000000040a210981 */ /* 0x000ee6000c2e1900 */
[----:B------:R-:W-:Y:S01]  /*17d0*/  IMAD.MOV.U32 R20, RZ, RZ, RZ ;  /* 0x000000ffff147224 */ /* 0x000fe200078e00ff */
[----:B------:R-:W4:Y:S01]  /*17e0*/  @P0 LDG.E.128 R4, desc[UR4][R30.64] ;  /* 0x000000041e040981 */ /* 0x000f22000c1e1d00 */
[----:B------:R-:W-:-:S02]  /*17f0*/  IMAD.MOV.U32 R19, RZ, RZ, RZ ;  /* 0x000000ffff137224 */ /* 0x000fc400078e00ff */
[----:B------:R-:W-:Y:S01]  /*1800*/  IMAD.MOV.U32 R17, RZ, RZ, RZ ;  /* 0x000000ffff117224 */ /* 0x000fe200078e00ff */
[----:B------:R-:W5:Y:S01]  /*1810*/  @P0 LDG.E.EL R27, desc[UR4][R10.64] ;  /* 0x000000040a1b0981 */ /* 0x000f62000c2e1900 */
[----:B------:R-:W-:Y:S01]  /*1820*/  IMAD.MOV.U32 R3, RZ, RZ, RZ ;  /* 0x000000ffff037224 */ /* 0x000fe200078e00ff */
[----:B------:R-:W-:Y:S02]  /*1830*/  CS2R R8, SRZ ;  /* 0x0000000000087805 */ /* 0x000fe4000001ff00 */
[----:B------:R0:W2:Y:S04]  /*1840*/  @P0 LDG.E.EL R32, desc[UR4][R10.64] ;  /* 0x000000040a200981 */ /* 0x0000a8000c2e1900 */
[----:B------:R-:W2:Y:S04]  /*1850*/  @P1 LDG.E.EL R20, desc[UR4][R40.64] ;  /* 0x0000000428141981 */ /* 0x000ea8000c2e1900 */
[----:B------:R-:W2:Y:S01]  /*1860*/  @P1 LDG.E.EL R19, desc[UR4][R40.64] ;  /* 0x0000000428131981 */ /* 0x000ea2000c2e1900 */
[----:B0-----:R-:W-:-:S03]  /*1870*/  CS2R R10, SRZ ;  /* 0x00000000000a7805 */ /* 0x001fc6000001ff00 */
[----:B------:R-:W2:Y:S04]  /*1880*/  @P1 LDG.E.EL R17, desc[UR4][R40.64] ;  /* 0x0000000428111981 */ /* 0x000ea8000c2e1900 */
[----:B------:R1:W2:Y:S02]  /*1890*/  @P1 LDG.E.EL R3, desc[UR4][R40.64] ;  /* 0x0000000428031981 */ /* 0x0002a4000c2e1900 */
[----:B-1----:R-:W-:-:S05]  /*18a0*/  IMAD.WIDE R40, R25, 0x4, R36 ;  /* 0x0000000419287825 */ /* 0x002fca00078e0224 */
[----:B------:R0:W2:Y:S01]  /*18b0*/  @!P2 LDG.E.128 R8, desc[UR4][R40.64] ;  /* 0x000000042808a981 */ /* 0x0000a2000c1e1d00 */
[----:B------:R-:W-:Y:S01]  /*18c0*/  IMAD.WIDE R38, R29, 0x4, R38 ;  /* 0x000000041d267825 */ /* 0x000fe200078e0226 */
[----:B------:R-:W-:Y:S02]  /*18d0*/  CS2R R28, SRZ ;  /* 0x00000000001c7805 */ /* 0x000fe4000001ff00 */
[----:B------:R-:W-:-:S06]  /*18e0*/  CS2R R30, SRZ ;  /* 0x00000000001e7805 */ /* 0x000fcc000001ff00 */
[----:B------:R-:W3:Y:S01]  /*18f0*/  @P1 LDG.E.128 R28, desc[UR4][R38.64] ;  /* 0x00000004261c1981 */ /* 0x000ee2000c1e1d00 */
[----:B0-----:R-:W-:Y:S01]  /*1900*/  IMAD.WIDE R40, R24, 0x4, R36 ;  /* 0x0000000418287825 */ /* 0x001fe200078e0224 */
[----:B------:R-:W-:Y:S01]  /*1910*/  CS2R R24, SRZ ;  /* 0x0000000000187805 */ /* 0x000fe2000001ff00 */
[----:B------:R-:W0:Y:S01]  /*1920*/  LDC.64 R36, c[0x0][0x250] ;  /* 0x00009400ff247b82 */ /* 0x000e220000000a00 */
[----:B----4-:R-:W-:Y:S02]  /*1930*/  SEL R23, R4, RZ, P0 ;  /* 0x000000ff04177207 */ /* 0x010fe40000000000 */
[----:B-----5:R-:W-:-:S03]  /*1940*/  SEL R27, R27, RZ, P0 ;  /* 0x000000ff1b1b7207 */ /* 0x020fc60000000000 */
[----:B------:R-:W-:Y:S01]  /*1950*/  FADD R26, -R23, R26 ;  /* 0x0000001a171a7221 */ /* 0x000fe20000000100 */
[----:B--2---:R-:W-:-:S03]  /*1960*/  SEL R8, R8, RZ, !P2 ;  /* 0x000000ff08087207 */ /* 0x004fc60005000000 */
[----:B------:R-:W-:Y:S01]  /*1970*/  @P2 FFMA R8, R26, R27, R23 ;  /* 0x0000001b1a082223 */ /* 0x000fe20000000017 */
[----:B------:R-:W-:Y:S02]  /*1980*/  IMAD.MOV.U32 R26, RZ, RZ, RZ ;  /* 0x000000ffff1a7224 */ /* 0x000fe400078e00ff */
[----:B------:R-:W-:-:S06]  /*1990*/  IMAD.MOV.U32 R27, RZ, RZ, RZ ;  /* 0x000000ffff1b7224 */ /* 0x000fcc00078e00ff */
[----:B------:R-:W2:Y:S01]  /*19a0*/  @!P3 LDG.E.128 R24, desc[UR4][R40.64] ;  /* 0x000000042818b981 */ /* 0x000ea2000c1e1d00 */
[----:B------:R-:W-:Y:S02]  /*19b0*/  SEL R21, R21, RZ, P1 ;  /* 0x000000ff15157207 */ /* 0x000fe40000800000 */
[----:B------:R-:W-:Y:S02]  /*19c0*/  SEL R18, R18, RZ, P1 ;  /* 0x000000ff12127207 */ /* 0x000fe40000800000 */
[----:B------:R-:W-:Y:S02]  /*19d0*/  SEL R4, R15, RZ, P1 ;  /* 0x000000ff0f047207 */ /* 0x000fe40000800000 */
[----:B------:R-:W-:Y:S01]  /*19e0*/  SEL R15, R6, RZ, P0 ;  /* 0x000000ff060f7207 */ /* 0x000fe20000000000 */
[----:B------:R-:W-:Y:S01]  /*19f0*/  FADD R18, -R21, R18 ;  /* 0x0000001215127221 */ /* 0x000fe20000000100 */
[----:B0-----:R-:W-:Y:S01]  /*1a00*/  IMAD.WIDE R36, R0, 0x4, R36 ;  /* 0x0000000400247825 */ /* 0x001fe200078e0224 */
[----:B---3--:R-:W-:-:S03]  /*1a10*/  SEL R0, R33, RZ, P0 ;  /* 0x000000ff21007207 */ /* 0x008fc60000000000 */
[----:B------:R-:W-:Y:S01]  /*1a20*/  FFMA R4, R18, R4, R21 ;  /* 0x0000000412047223 */ /* 0x000fe20000000015 */
[----:B------:R-:W-:Y:S01]  /*1a30*/  FADD R2, -R15, R2 ;  /* 0x000000020f027221 */ /* 0x000fe20000000100 */
[----:B------:R-:W-:Y:S02]  /*1a40*/  SEL R5, R5, RZ, P0 ;  /* 0x000000ff05057207 */ /* 0x000fe40000000000 */
[----:B------:R-:W-:Y:S02]  /*1a50*/  SEL R7, R7, RZ, P0 ;  /* 0x000000ff07077207 */ /* 0x000fe40000000000 */
[----:B------:R-:W-:Y:S02]  /*1a60*/  SEL R21, R28, RZ, P1 ;  /* 0x000000ff1c157207 */ /* 0x000fe40000800000 */
[----:B------:R-:W-:Y:S02]  /*1a70*/  SEL R29, R29, RZ, P1 ;  /* 0x000000ff1d1d7207 */ /* 0x000fe40000800000 */
[----:B------:R-:W-:-:S02]  /*1a80*/  SEL R30, R30, RZ, P1 ;  /* 0x000000ff1e1e7207 */ /* 0x000fc40000800000 */
[----:B------:R-:W-:Y:S02]  /*1a90*/  SEL R31, R31, RZ, P1 ;  /* 0x000000ff1f1f7207 */ /* 0x000fe40000800000 */
[----:B------:R-:W-:Y:S01]  /*1aa0*/  SEL R10, R10, RZ, !P2 ;  /* 0x000000ff0a0a7207 */ /* 0x000fe20005000000 */
[----:B------:R-:W-:Y:S01]  /*1ab0*/  @P2 FFMA R10, R2, R0, R15 ;  /* 0x00000000020a2223 */ /* 0x000fe2000000000f */
        /* <DEDUP_REMOVED lines=12> */
[----:B------:R-:W-:Y:S01]  /*1b80*/  SEL R9, R9, RZ, !P2 ;  /* 0x000000ff09097207 */ /* 0x000fe20005000000 */
[----:B------:R-:W-:Y:S01]  /*1b90*/  @P2 FFMA R9, R16, R34, R5 ;  /* 0x0000002210092223 */ /* 0x000fe20000000005 */
[----:B------:R-:W-:Y:S01]  /*1ba0*/  SEL R11, R11, RZ, !P2 ;  /* 0x000000ff0b0b7207 */ /* 0x000fe20005000000 */
[----:B------:R-:W-:-:S05]  /*1bb0*/  @P2 FFMA R11, R22, R32, R7 ;  /* 0x00000020160b2223 */ /* 0x000fca0000000007 */
[----:B------:R-:W-:Y:S01]  /*1bc0*/  STG.E.128 desc[UR4][R36.64], R8 ;  /* 0x0000000824007986 */ /* 0x000fe2000c101d04 */
[----:B--2---:R-:W-:Y:S01]  /*1bd0*/  SEL R24, R24, RZ, !P3 ;  /* 0x000000ff18187207 */ /* 0x004fe20005800000 */
[----:B------:R-:W-:Y:S01]  /*1be0*/  @P3 FFMA R24, R12, R20, R21 ;  /* 0x000000140c183223 */ /* 0x000fe20000000015 */
[----:B------:R-:W-:Y:S01]  /*1bf0*/  SEL R25, R25, RZ, !P3 ;  /* 0x000000ff19197207 */ /* 0x000fe20005800000 */
[----:B------:R-:W-:Y:S01]  /*1c00*/  @P3 FFMA R25, R14, R19, R29 ;  /* 0x000000130e193223 */ /* 0x000fe2000000001d */
[----:B------:R-:W-:Y:S01]  /*1c10*/  SEL R26, R26, RZ, !P3 ;  /* 0x000000ff1a1a7207 */ /* 0x000fe20005800000 */
[----:B------:R-:W-:Y:S01]  /*1c20*/  @P3 FFMA R26, R13, R17, R30 ;  /* 0x000000110d1a3223 */ /* 0x000fe2000000001e */
[----:B------:R-:W-:Y:S01]  /*1c30*/  SEL R27, R27, RZ, !P3 ;  /* 0x000000ff1b1b7207 */ /* 0x000fe20005800000 */
[----:B------:R-:W-:-:S05]  /*1c40*/  @P3 FFMA R27, R4, R0, R31 ;  /* 0x00000000041b3223 */ /* 0x000fca000000001f */
[----:B------:R-:W-:Y:S01]  /*1c50*/  STG.E.128 desc[UR4][R36.64+0x800], R24 ;  /* 0x0008001824007986 */ /* 0x000fe2000c101d04 */
[----:B------:R-:W-:Y:S05]  /*1c60*/  EXIT ;  /* 0x000000000000794d */ /* 0x000fea0003800000 */
.L_x_0:
[----:B------:R-:W-:-:S00]  /*1c70*/  BRA `(.L_x_0) ;  /* 0xfffffffc00fc7947 */ /* 0x000fc0000383ffff */
[----:B------:R-:W-:-:S00]  /*1c80*/  NOP ;  /* 0x0000000000007918 */ /* 0x000fc00000000000 */
[----:B------:R-:W-:-:S00]  /*1c90*/  NOP ;  /* 0x0000000000007918 */ /* 0x000fc00000000000 */
[----:B------:R-:W-:-:S00]  /*1ca0*/  NOP ;  /* 0x0000000000007918 */ /* 0x000fc00000000000 */
[----:B------:R-:W-:-:S00]  /*1cb0*/  NOP ;  /* 0x0000000000007918 */ /* 0x000fc00000000000 */
[----:B------:R-:W-:-:S00]  /*1cc0*/  NOP ;  /* 0x0000000000007918 */ /* 0x000fc00000000000 */
[----:B------:R-:W-:-:S00]  /*1cd0*/  NOP ;  /* 0x0000000000007918 */ /* 0x000fc00000000000 */
[----:B------:R-:W-:-:S00]  /*1ce0*/  NOP ;  /* 0x0000000000007918 */ /* 0x000fc00000000000 */
[----:B------:R-:W-:-:S00]  /*1cf0*/  NOP ;  /* 0x0000000000007918 */ /* 0x000fc00000000000 */
.L_x_1:


//--------------------- .nv.constant0.triton_poi_fused_cat_14 --------------------------
	.section	.nv.constant0.triton_poi_fused_cat_14,"a",@progbits
	.sectionflags	@""
	.align	4
.nv.constant0.triton_poi_fused_cat_14:
	.zero		604
